//
// Generated by NVIDIA NVVM Compiler
//
// Compiler Build ID: CL-36424714
// Cuda compilation tools, release 13.0, V13.0.88
// Based on NVVM 20.0.0
//

.version 9.0
.target sm_100
.address_size 64

	// .globl	_Z20dev_generateTestfilePi
.global .align 4 .u32 dev_n;
.global .align 4 .u32 dev_m;
.global .align 4 .u32 dev_nrGeneration;
// _ZZ14dev_setOneCellPiS_E7dev_gen has been demoted

.visible .entry _Z20dev_generateTestfilePi(
	.param .u64 .ptr .align 1 _Z20dev_generateTestfilePi_param_0
)
{
	.reg .b32 	%r<8>;
	.reg .b64 	%rd<5>;

	ld.param.u64 	%rd1, [_Z20dev_generateTestfilePi_param_0];
	cvta.to.global.u64 	%rd2, %rd1;
	mov.u32 	%r1, %ctaid.x;
	mov.u32 	%r2, %ntid.y;
	mov.u32 	%r3, %ntid.x;
	mov.u32 	%r4, %tid.x;
	mov.u32 	%r5, %tid.y;
	mad.lo.s32 	%r6, %r3, %r1, %r4;
	mad.lo.s32 	%r7, %r6, %r2, %r5;
	mul.wide.s32 	%rd3, %r7, 4;
	add.s64 	%rd4, %rd2, %rd3;
	st.global.u32 	[%rd4], %r7;
	ret;

}
	// .globl	_Z14dev_setOneCellPiS_
.visible .entry _Z14dev_setOneCellPiS_(
	.param .u64 .ptr .align 1 _Z14dev_setOneCellPiS__param_0,
	.param .u64 .ptr .align 1 _Z14dev_setOneCellPiS__param_1
)
{
	.reg .pred 	%p<19>;
	.reg .b32 	%r<69>;
	.reg .b64 	%rd<14>;
	// demoted variable
	.shared .align 4 .u32 _ZZ14dev_setOneCellPiS_E7dev_gen;
	ld.param.u64 	%rd6, [_Z14dev_setOneCellPiS__param_0];
	ld.param.u64 	%rd7, [_Z14dev_setOneCellPiS__param_1];
	ld.global.u32 	%r23, [dev_nrGeneration];
	st.shared.u32 	[_ZZ14dev_setOneCellPiS_E7dev_gen], %r23;
	mov.u32 	%r24, %ctaid.x;
	mov.u32 	%r25, %ntid.y;
	mov.u32 	%r26, %ntid.x;
	mov.u32 	%r27, %tid.x;
	mov.u32 	%r28, %tid.y;
	mad.lo.s32 	%r29, %r26, %r24, %r27;
	mad.lo.s32 	%r1, %r29, %r25, %r28;
	setp.lt.s32 	%p1, %r23, 1;
	@%p1 bra 	$L__BB1_27;
	cvta.to.global.u64 	%rd8, %rd6;
	cvta.to.global.u64 	%rd9, %rd7;
	mul.wide.s32 	%rd10, %r1, 4;
	add.s64 	%rd1, %rd8, %rd10;
	add.s32 	%r2, %r1, 1;
	add.s32 	%r3, %r1, -1;
	add.s64 	%rd2, %rd1, -4;
	add.s64 	%rd3, %rd9, %rd10;
$L__BB1_2:
	ld.global.u32 	%r30, [dev_n];
	ld.global.u32 	%r4, [dev_m];
	mul.lo.s32 	%r5, %r4, %r30;
	setp.ge.s32 	%p2, %r1, %r5;
	@%p2 bra 	$L__BB1_22;
	ld.global.u32 	%r6, [%rd1];
	setp.eq.s32 	%p3, %r6, 2;
	@%p3 bra 	$L__BB1_22;
	setp.lt.s32 	%p4, %r1, %r4;
	mov.b32 	%r64, 0;
	@%p4 bra 	$L__BB1_9;
	not.b32 	%r33, %r4;
	add.s32 	%r34, %r1, %r33;
	rem.s32 	%r35, %r34, %r4;
	add.s32 	%r36, %r4, -1;
	setp.eq.s32 	%p5, %r35, %r36;
	mul.wide.s32 	%rd11, %r4, 4;
	xor.b64  	%rd12, %rd11, -4;
	add.s64 	%rd4, %rd1, %rd12;
	mov.b32 	%r63, 0;
	@%p5 bra 	$L__BB1_7;
	ld.global.u32 	%r63, [%rd4];
$L__BB1_7:
	sub.s32 	%r37, %r1, %r4;
	ld.global.u32 	%r38, [%rd4+4];
	add.s32 	%r64, %r38, %r63;
	add.s32 	%r39, %r37, 1;
	rem.s32 	%r40, %r39, %r4;
	setp.eq.s32 	%p6, %r40, 0;
	@%p6 bra 	$L__BB1_9;
	ld.global.u32 	%r41, [%rd4+8];
	add.s32 	%r64, %r41, %r64;
$L__BB1_9:
	rem.s32 	%r42, %r3, %r4;
	add.s32 	%r12, %r4, -1;
	setp.eq.s32 	%p7, %r42, %r12;
	@%p7 bra 	$L__BB1_11;
	ld.global.u32 	%r43, [%rd2];
	add.s32 	%r64, %r43, %r64;
$L__BB1_11:
	rem.s32 	%r44, %r2, %r4;
	setp.eq.s32 	%p8, %r44, 0;
	@%p8 bra 	$L__BB1_13;
	ld.global.u32 	%r45, [%rd1+4];
	add.s32 	%r64, %r45, %r64;
$L__BB1_13:
	add.s32 	%r17, %r4, %r1;
	setp.ge.s32 	%p9, %r17, %r5;
	@%p9 bra 	$L__BB1_18;
	add.s32 	%r46, %r17, -1;
	rem.s32 	%r47, %r46, %r4;
	setp.eq.s32 	%p10, %r47, %r12;
	mul.wide.s32 	%rd13, %r4, 4;
	add.s64 	%rd5, %rd2, %rd13;
	@%p10 bra 	$L__BB1_16;
	ld.global.u32 	%r48, [%rd5];
	add.s32 	%r64, %r48, %r64;
$L__BB1_16:
	ld.global.u32 	%r49, [%rd5+4];
	add.s32 	%r64, %r49, %r64;
	add.s32 	%r50, %r2, %r4;
	rem.s32 	%r51, %r50, %r4;
	setp.eq.s32 	%p11, %r51, 0;
	@%p11 bra 	$L__BB1_18;
	ld.global.u32 	%r52, [%rd5+8];
	add.s32 	%r64, %r52, %r64;
$L__BB1_18:
	setp.eq.s32 	%p12, %r64, 3;
	@%p12 bra 	$L__BB1_20;
	setp.ne.s32 	%p13, %r6, 1;
	setp.ne.s32 	%p14, %r64, 2;
	or.pred  	%p15, %p14, %p13;
	@%p15 bra 	$L__BB1_21;
$L__BB1_20:
	mov.b32 	%r54, 1;
	st.global.u32 	[%rd3], %r54;
	bra.uni 	$L__BB1_22;
$L__BB1_21:
	mov.b32 	%r53, 0;
	st.global.u32 	[%rd3], %r53;
$L__BB1_22:
	bar.sync 	0;
	ld.global.u32 	%r55, [dev_n];
	ld.global.u32 	%r56, [dev_m];
	mul.lo.s32 	%r57, %r56, %r55;
	setp.ge.s32 	%p16, %r1, %r57;
	@%p16 bra 	$L__BB1_24;
	ld.global.u32 	%r58, [%rd1];
	ld.global.u32 	%r59, [%rd3];
	st.global.u32 	[%rd1], %r59;
	st.global.u32 	[%rd3], %r58;
$L__BB1_24:
	setp.ne.s32 	%p17, %r1, 0;
	bar.sync 	0;
	@%p17 bra 	$L__BB1_26;
	ld.shared.u32 	%r60, [_ZZ14dev_setOneCellPiS_E7dev_gen];
	add.s32 	%r61, %r60, -1;
	st.shared.u32 	[_ZZ14dev_setOneCellPiS_E7dev_gen], %r61;
$L__BB1_26:
	bar.sync 	0;
	ld.shared.u32 	%r62, [_ZZ14dev_setOneCellPiS_E7dev_gen];
	setp.gt.s32 	%p18, %r62, 0;
	@%p18 bra 	$L__BB1_2;
$L__BB1_27:
	ret;

}


// ===== COMPILED SASS (sm_100) =====

	.target	sm_100

	.elftype	@"ET_EXEC"


//--------------------- .note.nv.tkinfo           --------------------------
	.section	.note.nv.tkinfo,"",@"SHT_NOTE"
	.sectionflags	@"SHF_NOTE_NV_TKINFO"
	.tkinfo
        /*0018*/ 	.word	0x00000002
        /*0030*/ 	.string	""
        /*0030*/ 	.string	"ptxas"
        /*0030*/ 	.string	"Cuda compilation tools, release 13.0, V13.0.88"
        /*0030*/ 	.string	"Build cuda_13.0.r13.0/compiler.36424714_0"
        /*0030*/ 	.string	"-arch sm_100 -m 64 "



//--------------------- .note.nv.cuinfo           --------------------------
	.section	.note.nv.cuinfo,"",@"SHT_NOTE"
	.sectionflags	@"SHF_NOTE_NV_CUINFO"
        /*0018*/ 	.short	0x0002
        /*001a*/ 	.short	0x0064
        /*001c*/ 	.short	0x0082
	.zero		2


//--------------------- .nv.info                  --------------------------
	.section	.nv.info,"",@"SHT_CUDA_INFO"
	.align	4


	//----- nvinfo : EIATTR_REGCOUNT
	.align		4
        /*0000*/ 	.byte	0x04, 0x2f
        /*0002*/ 	.short	(.L_4 - .L_3)
	.align		4
.L_3:
        /*0004*/ 	.word	index@(_Z20dev_generateTestfilePi)
        /*0008*/ 	.word	0x0000000a


	//----- nvinfo : EIATTR_FRAME_SIZE
	.align		4
.L_4:
        /*000c*/ 	.byte	0x04, 0x11
        /*000e*/ 	.short	(.L_6 - .L_5)
	.align		4
.L_5:
        /*0010*/ 	.word	index@(_Z20dev_generateTestfilePi)
        /*0014*/ 	.word	0x00000000


	//----- nvinfo : EIATTR_REGCOUNT
	.align		4
.L_6:
        /*0018*/ 	.byte	0x04, 0x2f
        /*001a*/ 	.short	(.L_8 - .L_7)
	.align		4
.L_7:
        /*001c*/ 	.word	index@(_Z14dev_setOneCellPiS_)
        /*0020*/ 	.word	0x00000020


	//----- nvinfo : EIATTR_FRAME_SIZE
	.align		4
.L_8:
        /*0024*/ 	.byte	0x04, 0x11
        /*0026*/ 	.short	(.L_10 - .L_9)
	.align		4
.L_9:
        /*0028*/ 	.word	index@(_Z14dev_setOneCellPiS_)
        /*002c*/ 	.word	0x00000000


	//----- nvinfo : EIATTR_MIN_STACK_SIZE
	.align		4
.L_10:
        /*0030*/ 	.byte	0x04, 0x12
        /*0032*/ 	.short	(.L_12 - .L_11)
	.align		4
.L_11:
        /*0034*/ 	.word	index@(_Z14dev_setOneCellPiS_)
        /*0038*/ 	.word	0x00000000


	//----- nvinfo : EIATTR_MIN_STACK_SIZE
	.align		4
.L_12:
        /*003c*/ 	.byte	0x04, 0x12
        /*003e*/ 	.short	(.L_14 - .L_13)
	.align		4
.L_13:
        /*0040*/ 	.word	index@(_Z20dev_generateTestfilePi)
        /*0044*/ 	.word	0x00000000
.L_14:


//--------------------- .nv.compat                --------------------------
	.section	.nv.compat,"",@"SHT_CUDA_COMPAT_INFO"
	.align	4
        /*0000*/ 	.byte	0x02, 0x09, 0x00, 0x00, 0x02, 0x02, 0x01, 0x00, 0x02, 0x05, 0x05, 0x00, 0x03, 0x07, 0x01, 0x01
        /*0010*/ 	.byte	0x02, 0x03, 0x00, 0x00, 0x02, 0x06, 0x01, 0x00, 0x04, 0x0b, 0x08, 0x00, 0x09, 0x00, 0x00, 0x00
        /*0020*/ 	.byte	0x00, 0x00, 0x00, 0x00


//--------------------- .nv.info._Z14dev_setOneCellPiS_ --------------------------
	.section	.nv.info._Z14dev_setOneCellPiS_,"",@"SHT_CUDA_INFO"
	.sectionflags	@""
	.align	4


	//----- nvinfo : EIATTR_CUDA_API_VERSION
	.align		4
        /*0000*/ 	.byte	0x04, 0x37
        /*0002*/ 	.short	(.L_16 - .L_15)
.L_15:
        /*0004*/ 	.word	0x00000082


	//----- nvinfo : EIATTR_KPARAM_INFO
	.align		4
.L_16:
        /*0008*/ 	.byte	0x04, 0x17
        /*000a*/ 	.short	(.L_18 - .L_17)
.L_17:
        /*000c*/ 	.word	0x00000000
        /*0010*/ 	.short	0x0001
        /*0012*/ 	.short	0x0008
        /*0014*/ 	.byte	0x00, 0xf5, 0x21, 0x00


	//----- nvinfo : EIATTR_KPARAM_INFO
	.align		4
.L_18:
        /*0018*/ 	.byte	0x04, 0x17
        /*001a*/ 	.short	(.L_20 - .L_19)
.L_19:
        /*001c*/ 	.word	0x00000000
        /*0020*/ 	.short	0x0000
        /*0022*/ 	.short	0x0000
        /*0024*/ 	.byte	0x00, 0xf5, 0x21, 0x00


	//----- nvinfo : EIATTR_SPARSE_MMA_MASK
	.align		4
.L_20:
        /*0028*/ 	.byte	0x03, 0x50
        /*002a*/ 	.short	0x0000


	//----- nvinfo : EIATTR_MAXREG_COUNT
	.align		4
        /*002c*/ 	.byte	0x03, 0x1b
        /*002e*/ 	.short	0x00ff


	//----- nvinfo : EIATTR_NUM_BARRIERS
	.align		4
        /*0030*/ 	.byte	0x02, 0x4c
        /*0032*/ 	.byte	0x01
	.zero		1


	//----- nvinfo : EIATTR_MERCURY_ISA_VERSION
	.align		4
        /*0034*/ 	.byte	0x03, 0x5f
        /*0036*/ 	.short	0x0101


	//----- nvinfo : EIATTR_VRC_CTA_INIT_COUNT
	.align		4
        /*0038*/ 	.byte	0x02, 0x4a
	.zero		1
	.zero		1


	//----- nvinfo : EIATTR_EXIT_INSTR_OFFSETS
	.align		4
        /*003c*/ 	.byte	0x04, 0x1c
        /*003e*/ 	.short	(.L_22 - .L_21)


	//   ....[0]....
.L_21:
        /*0040*/ 	.word	0x000000f0


	//   ....[1]....
        /*0044*/ 	.word	0x00000c70


	//----- nvinfo : EIATTR_CRS_STACK_SIZE
	.align		4
.L_22:
        /*0048*/ 	.byte	0x04, 0x1e
        /*004a*/ 	.short	(.L_24 - .L_23)
.L_23:
        /*004c*/ 	.word	0x00000000


	//----- nvinfo : EIATTR_CBANK_PARAM_SIZE
	.align		4
.L_24:
        /*0050*/ 	.byte	0x03, 0x19
        /*0052*/ 	.short	0x0010


	//----- nvinfo : EIATTR_PARAM_CBANK
	.align		4
        /*0054*/ 	.byte	0x04, 0x0a
        /*0056*/ 	.short	(.L_26 - .L_25)
	.align		4
.L_25:
        /*0058*/ 	.word	index@(.nv.constant0._Z14dev_setOneCellPiS_)
        /*005c*/ 	.short	0x0380
        /*005e*/ 	.short	0x0010


	//----- nvinfo : EIATTR_SW_WAR
	.align		4
.L_26:
        /*0060*/ 	.byte	0x04, 0x36
        /*0062*/ 	.short	(.L_28 - .L_27)
.L_27:
        /*0064*/ 	.word	0x00000008
.L_28:


//--------------------- .nv.info._Z20dev_generateTestfilePi --------------------------
	.section	.nv.info._Z20dev_generateTestfilePi,"",@"SHT_CUDA_INFO"
	.sectionflags	@""
	.align	4


	//----- nvinfo : EIATTR_CUDA_API_VERSION
	.align		4
        /*0000*/ 	.byte	0x04, 0x37
        /*0002*/ 	.short	(.L_30 - .L_29)
.L_29:
        /*0004*/ 	.word	0x00000082


	//----- nvinfo : EIATTR_KPARAM_INFO
	.align		4
.L_30:
        /*0008*/ 	.byte	0x04, 0x17
        /*000a*/ 	.short	(.L_32 - .L_31)
.L_31:
        /*000c*/ 	.word	0x00000000
        /*0010*/ 	.short	0x0000
        /*0012*/ 	.short	0x0000
        /*0014*/ 	.byte	0x00, 0xf5, 0x21, 0x00


	//----- nvinfo : EIATTR_SPARSE_MMA_MASK
	.align		4
.L_32:
        /*0018*/ 	.byte	0x03, 0x50
        /*001a*/ 	.short	0x0000


	//----- nvinfo : EIATTR_MAXREG_COUNT
	.align		4
        /*001c*/ 	.byte	0x03, 0x1b
        /*001e*/ 	.short	0x00ff


	//----- nvinfo : EIATTR_MERCURY_ISA_VERSION
	.align		4
        /*0020*/ 	.byte	0x03, 0x5f
        /*0022*/ 	.short	0x0101


	//----- nvinfo : EIATTR_VRC_CTA_INIT_COUNT
	.align		4
        /*0024*/ 	.byte	0x02, 0x4a
	.zero		1
	.zero		1


	//----- nvinfo : EIATTR_EXIT_INSTR_OFFSETS
	.align		4
        /*0028*/ 	.byte	0x04, 0x1c
        /*002a*/ 	.short	(.L_34 - .L_33)


	//   ....[0]....
.L_33:
        /*002c*/ 	.word	0x000000c0


	//----- nvinfo : EIATTR_CBANK_PARAM_SIZE
	.align		4
.L_34:
        /*0030*/ 	.byte	0x03, 0x19
        /*0032*/ 	.short	0x0008


	//----- nvinfo : EIATTR_PARAM_CBANK
	.align		4
        /*0034*/ 	.byte	0x04, 0x0a
        /*0036*/ 	.short	(.L_36 - .L_35)
	.align		4
.L_35:
        /*0038*/ 	.word	index@(.nv.constant0._Z20dev_generateTestfilePi)
        /*003c*/ 	.short	0x0380
        /*003e*/ 	.short	0x0008


	//----- nvinfo : EIATTR_SW_WAR
	.align		4
.L_36:
        /*0040*/ 	.byte	0x04, 0x36
        /*0042*/ 	.short	(.L_38 - .L_37)
.L_37:
        /*0044*/ 	.word	0x00000008
.L_38:


//--------------------- .nv.callgraph             --------------------------
	.section	.nv.callgraph,"",@"SHT_CUDA_CALLGRAPH"
	.align	4
	.sectionentsize	8
	.align		4
        /*0000*/ 	.word	0x00000000
	.align		4
        /*0004*/ 	.word	0xffffffff
	.align		4
        /*0008*/ 	.word	0x00000000
	.align		4
        /*000c*/ 	.word	0xfffffffe
	.align		4
        /*0010*/ 	.word	0x00000000
	.align		4
        /*0014*/ 	.word	0xfffffffd
	.align		4
        /*0018*/ 	.word	0x00000000
	.align		4
        /*001c*/ 	.word	0xfffffffc


//--------------------- .nv.constant4             --------------------------
	.section	.nv.constant4,"a",@progbits
	.align	8
	.align		8
.nv.constant4:
        /*0000*/ 	.dword	dev_n
	.align		8
        /*0008*/ 	.dword	dev_m
	.align		8
        /*0010*/ 	.dword	dev_nrGeneration


//--------------------- .text._Z14dev_setOneCellPiS_ --------------------------
	.section	.text._Z14dev_setOneCellPiS_,"ax",@progbits
	.align	128
        .global         _Z14dev_setOneCellPiS_
        .type           _Z14dev_setOneCellPiS_,@function
        .size           _Z14dev_setOneCellPiS_,(.L_x_9 - _Z14dev_setOneCellPiS_)
        .other          _Z14dev_setOneCellPiS_,@"STO_CUDA_ENTRY STV_DEFAULT"
_Z14dev_setOneCellPiS_:
.text._Z14dev_setOneCellPiS_:
[----:B------:R-:W-:Y:S08]  /*0000*/  LDC R1, c[0x0][0x37c] ;  /* 0x0000df00ff017b82 */ /* 0x000ff00000000800 */
[----:B------:R-:W0:Y:S01]  /*0010*/  LDC.64 R2, c[0x4][0x10] ;  /* 0x01000400ff027b82 */ /* 0x000e220000000a00 */
[----:B------:R-:W0:Y:S02]  /*0020*/  LDCU.64 UR6, c[0x0][0x358] ;  /* 0x00006b00ff0677ac */ /* 0x000e240008000a00 */
[----:B0-----:R-:W2:Y:S05]  /*0030*/  LDG.E R2, desc[UR6][R2.64] ;  /* 0x0000000602027981 */ /* 0x001eaa000c1e1900 */
[----:B------:R-:W0:Y:S01]  /*0040*/  S2UR UR5, SR_CgaCtaId ;  /* 0x00000000000579c3 */ /* 0x000e220000008800 */
[----:B------:R-:W-:Y:S01]  /*0050*/  UMOV UR4, 0x400 ;  /* 0x0000040000047882 */ /* 0x000fe20000000000 */
[----:B------:R-:W1:Y:S01]  /*0060*/  S2R R5, SR_TID.X ;  /* 0x0000000000057919 */ /* 0x000e620000002100 */
[----:B------:R-:W3:Y:S01]  /*0070*/  S2R R9, SR_TID.Y ;  /* 0x0000000000097919 */ /* 0x000ee20000002200 */
[----:B0-----:R-:W-:Y:S01]  /*0080*/  ULEA UR4, UR5, UR4, 0x18 ;  /* 0x0000000405047291 */ /* 0x001fe2000f8ec0ff */
[----:B------:R-:W0:Y:S03]  /*0090*/  LDCU UR5, c[0x0][0x364] ;  /* 0x00006c80ff0577ac */ /* 0x000e260008000800 */
[----:B------:R-:W4:Y:S02]  /*00a0*/  LDC R16, c[0x0][0x360] ;  /* 0x0000d800ff107b82 */ /* 0x000f240000000800 */
[----:B------:R-:W-:-:S06]  /*00b0*/  IMAD.U32 R17, RZ, RZ, UR4 ;  /* 0x00000004ff117e24 */ /* 0x000fcc000f8e00ff */
[----:B------:R-:W0:Y:S01]  /*00c0*/  S2UR UR4, SR_CTAID.X ;  /* 0x00000000000479c3 */ /* 0x000e220000002500 */
[----:B--2---:R-:W-:Y:S01]  /*00d0*/  ISETP.GE.AND P0, PT, R2, 0x1, PT ;  /* 0x000000010200780c */ /* 0x004fe20003f06270 */
[----:B------:R2:W-:-:S12]  /*00e0*/  STS [R17], R2 ;  /* 0x0000000211007388 */ /* 0x0005d80000000800 */
[----:B01234-:R-:W-:Y:S05]  /*00f0*/  @!P0 EXIT ;  /* 0x000000000000894d */ /* 0x01ffea0003800000 */
[----:B------:R-:W0:Y:S01]  /*0100*/  LDC.64 R6, c[0x0][0x380] ;  /* 0x0000e000ff067b82 */ /* 0x000e220000000a00 */
[----:B------:R-:W-:-:S04]  /*0110*/  IMAD R16, R16, UR4, R5 ;  /* 0x0000000410107c24 */ /* 0x000fc8000f8e0205 */
[----:B------:R-:W-:-:S03]  /*0120*/  IMAD R16, R16, UR5, R9 ;  /* 0x0000000510107c24 */ /* 0x000fc6000f8e0209 */
[----:B------:R-:W1:Y:S01]  /*0130*/  LDC.64 R10, c[0x0][0x388] ;  /* 0x0000e200ff0a7b82 */ /* 0x000e620000000a00 */
[C---:B------:R-:W-:Y:S02]  /*0140*/  VIADD R14, R16.reuse, 0x1 ;  /* 0x00000001100e7836 */ /* 0x040fe40000000000 */
[----:B------:R-:W-:-:S05]  /*0150*/  VIADD R21, R16, 0xffffffff ;  /* 0xffffffff10157836 */ /* 0x000fca0000000000 */
[----:B------:R-:W2:Y:S08]  /*0160*/  LDC.64 R2, c[0x4][RZ] ;  /* 0x01000000ff027b82 */ /* 0x000eb00000000a00 */
[----:B------:R-:W3:Y:S01]  /*0170*/  LDC.64 R4, c[0x4][0x8] ;  /* 0x01000200ff047b82 */ /* 0x000ee20000000a00 */
[----:B0-----:R-:W-:-:S03]  /*0180*/  IMAD.WIDE R6, R16, 0x4, R6 ;  /* 0x0000000410067825 */ /* 0x001fc600078e0206 */
[----:B------:R-:W-:Y:S01]  /*0190*/  IADD3 R8, P0, PT, R6, -0x4, RZ ;  /* 0xfffffffc06087810 */ /* 0x000fe20007f1e0ff */
[----:B-1----:R-:W-:-:S03]  /*01a0*/  IMAD.WIDE R10, R16, 0x4, R10 ;  /* 0x00000004100a7825 */ /* 0x002fc600078e020a */
[----:B------:R-:W-:-:S09]  /*01b0*/  IADD3.X R9, PT, PT, R7, -0x1, RZ, P0, !PT ;  /* 0xffffffff07097810 */ /* 0x000fd200007fe4ff */
.L_x_6:
[----:B--2---:R-:W2:Y:S04]  /*01c0*/  LDG.E R0, desc[UR6][R2.64] ;  /* 0x0000000602007981 */ /* 0x004ea8000c1e1900 */
[----:B---3--:R-:W2:Y:S01]  /*01d0*/  LDG.E R15, desc[UR6][R4.64] ;  /* 0x00000006040f7981 */ /* 0x008ea2000c1e1900 */
[----:B------:R-:W-:Y:S01]  /*01e0*/  BSSY.RECONVERGENT B0, `(.L_x_0) ;  /* 0x0000093000007945 */ /* 0x000fe20003800200 */
[----:B--2---:R-:W-:-:S05]  /*01f0*/  IMAD R0, R0, R15, RZ ;  /* 0x0000000f00007224 */ /* 0x004fca00078e02ff */
[----:B------:R-:W-:-:S13]  /*0200*/  ISETP.GE.AND P0, PT, R16, R0, PT ;  /* 0x000000001000720c */ /* 0x000fda0003f06270 */
[----:B------:R-:W-:Y:S05]  /*0210*/  @P0 BRA `(.L_x_1) ;  /* 0x00000008003c0947 */ /* 0x000fea0003800000 */
[----:B------:R-:W2:Y:S02]  /*0220*/  LDG.E R20, desc[UR6][R6.64] ;  /* 0x0000000606147981 */ /* 0x000ea4000c1e1900 */
[----:B--2---:R-:W-:-:S13]  /*0230*/  ISETP.NE.AND P0, PT, R20, 0x2, PT ;  /* 0x000000021400780c */ /* 0x004fda0003f05270 */
[----:B------:R-:W-:Y:S05]  /*0240*/  @!P0 BRA `(.L_x_1) ;  /* 0x0000000800308947 */ /* 0x000fea0003800000 */
[----:B------:R-:W-:Y:S01]  /*0250*/  ISETP.GE.AND P0, PT, R16, R15, PT ;  /* 0x0000000f1000720c */ /* 0x000fe20003f06270 */
[----:B------:R-:W-:Y:S01]  /*0260*/  BSSY.RECONVERGENT B1, `(.L_x_2) ;  /* 0x0000035000017945 */ /* 0x000fe20003800200 */
[----:B------:R-:W-:-:S11]  /*0270*/  IMAD.MOV.U32 R18, RZ, RZ, RZ ;  /* 0x000000ffff127224 */ /* 0x000fd600078e00ff */
[----:B------:R-:W-:Y:S05]  /*0280*/  @!P0 BRA `(.L_x_3) ;  /* 0x0000000000c88947 */ /* 0x000fea0003800000 */
[-C--:B------:R-:W-:Y:S01]  /*0290*/  IABS R18, R15.reuse ;  /* 0x0000000f00127213 */ /* 0x080fe20000000000 */
[----:B------:R-:W-:Y:S01]  /*02a0*/  HFMA2 R12, -RZ, RZ, 0, 0 ;  /* 0x00000000ff0c7431 */ /* 0x000fe200000001ff */
[----:B------:R-:W-:Y:S02]  /*02b0*/  LOP3.LUT R19, RZ, R15, RZ, 0x33, !PT ;  /* 0x0000000fff137212 */ /* 0x000fe400078e33ff */
[----:B------:R-:W0:Y:S03]  /*02c0*/  I2F.RP R23, R18 ;  /* 0x0000001200177306 */ /* 0x000e260000209400 */
[----:B------:R-:W-:-:S05]  /*02d0*/  IMAD.IADD R22, R16, 0x1, R19 ;  /* 0x0000000110167824 */ /* 0x000fca00078e0213 */
[----:B0-----:R-:W0:Y:S02]  /*02e0*/  MUFU.RCP R23, R23 ;  /* 0x0000001700177308 */ /* 0x001e240000001000 */
[----:B0-----:R-:W-:-:S06]  /*02f0*/  VIADD R24, R23, 0xffffffe ;  /* 0x0ffffffe17187836 */ /* 0x001fcc0000000000 */
[----:B------:R0:W1:Y:S02]  /*0300*/  F2I.FTZ.U32.TRUNC.NTZ R13, R24 ;  /* 0x00000018000d7305 */ /* 0x000064000021f000 */
[----:B0-----:R-:W-:Y:S01]  /*0310*/  IABS R24, R22 ;  /* 0x0000001600187213 */ /* 0x001fe20000000000 */
[----:B-1----:R-:W-:-:S04]  /*0320*/  IMAD.MOV R25, RZ, RZ, -R13 ;  /* 0x000000ffff197224 */ /* 0x002fc800078e0a0d */
[----:B------:R-:W-:-:S04]  /*0330*/  IMAD R25, R25, R18, RZ ;  /* 0x0000001219197224 */ /* 0x000fc800078e02ff */
[----:B------:R-:W-:Y:S01]  /*0340*/  IMAD.HI.U32 R13, R13, R25, R12 ;  /* 0x000000190d0d7227 */ /* 0x000fe200078e000c */
[----:B------:R-:W-:Y:S02]  /*0350*/  IADD3 R12, PT, PT, R16, 0x1, -R15 ;  /* 0x00000001100c7810 */ /* 0x000fe40007ffe80f */
[----:B------:R-:W-:Y:S02]  /*0360*/  IABS R25, R15 ;  /* 0x0000000f00197213 */ /* 0x000fe40000000000 */
[----:B------:R-:W-:Y:S01]  /*0370*/  IABS R28, R12 ;  /* 0x0000000c001c7213 */ /* 0x000fe20000000000 */
[----:B------:R-:W-:Y:S01]  /*0380*/  IMAD.HI.U32 R23, R13, R24, RZ ;  /* 0x000000180d177227 */ /* 0x000fe200078e00ff */
[----:B------:R-:W-:-:S03]  /*0390*/  ISETP.GE.AND P3, PT, R12, RZ, PT ;  /* 0x000000ff0c00720c */ /* 0x000fc60003f66270 */
[----:B------:R-:W-:Y:S02]  /*03a0*/  IMAD.MOV R26, RZ, RZ, -R25 ;  /* 0x000000ffff1a7224 */ /* 0x000fe400078e0a19 */
[----:B------:R-:W-:-:S04]  /*03b0*/  IMAD.HI.U32 R13, R13, R28, RZ ;  /* 0x0000001c0d0d7227 */ /* 0x000fc800078e00ff */
[-C--:B------:R-:W-:Y:S02]  /*03c0*/  IMAD R13, R13, R26.reuse, R28 ;  /* 0x0000001a0d0d7224 */ /* 0x080fe400078e021c */
[----:B------:R-:W-:-:S03]  /*03d0*/  IMAD R23, R23, R26, R24 ;  /* 0x0000001a17177224 */ /* 0x000fc600078e0218 */
[C---:B------:R-:W-:Y:S02]  /*03e0*/  ISETP.GT.U32.AND P1, PT, R18.reuse, R13, PT ;  /* 0x0000000d1200720c */ /* 0x040fe40003f24070 */
[----:B------:R-:W-:-:S11]  /*03f0*/  ISETP.GT.U32.AND P0, PT, R18, R23, PT ;  /* 0x000000171200720c */ /* 0x000fd60003f04070 */
[--C-:B------:R-:W-:Y:S01]  /*0400*/  @!P1 IMAD.IADD R13, R13, 0x1, -R18.reuse ;  /* 0x000000010d0d9824 */ /* 0x100fe200078e0a12 */
[----:B------:R-:W-:Y:S01]  /*0410*/  ISETP.GE.AND P1, PT, R22, RZ, PT ;  /* 0x000000ff1600720c */ /* 0x000fe20003f26270 */
[----:B------:R-:W-:-:S03]  /*0420*/  @!P0 IMAD.IADD R23, R23, 0x1, -R18 ;  /* 0x0000000117178824 */ /* 0x000fc600078e0a12 */
[C---:B------:R-:W-:Y:S02]  /*0430*/  ISETP.GT.U32.AND P2, PT, R18.reuse, R13, PT ;  /* 0x0000000d1200720c */ /* 0x040fe40003f44070 */
[----:B------:R-:W-:-:S11]  /*0440*/  ISETP.GT.U32.AND P0, PT, R18, R23, PT ;  /* 0x000000171200720c */ /* 0x000fd60003f04070 */
[--C-:B------:R-:W-:Y:S02]  /*0450*/  @!P2 IMAD.IADD R13, R13, 0x1, -R18.reuse ;  /* 0x000000010d0da824 */ /* 0x100fe400078e0a12 */
[----:B------:R-:W-:Y:S01]  /*0460*/  @!P0 IMAD.IADD R23, R23, 0x1, -R18 ;  /* 0x0000000117178824 */ /* 0x000fe200078e0a12 */
[C---:B------:R-:W-:Y:S01]  /*0470*/  ISETP.NE.AND P0, PT, R15.reuse, RZ, PT ;  /* 0x000000ff0f00720c */ /* 0x040fe20003f05270 */
[----:B------:R-:W-:Y:S02]  /*0480*/  IMAD.MOV.U32 R22, RZ, RZ, R13 ;  /* 0x000000ffff167224 */ /* 0x000fe400078e000d */
[----:B------:R-:W-:Y:S01]  /*0490*/  IMAD.WIDE R12, R15, 0x4, RZ ;  /* 0x000000040f0c7825 */ /* 0x000fe200078e02ff */
[----:B------:R-:W-:-:S03]  /*04a0*/  @!P1 IADD3 R23, PT, PT, -R23, RZ, RZ ;  /* 0x000000ff17179210 */ /* 0x000fc60007ffe1ff */
[----:B------:R-:W-:Y:S01]  /*04b0*/  @!P3 IMAD.MOV R22, RZ, RZ, -R22 ;  /* 0x000000ffff16b224 */ /* 0x000fe200078e0a16 */
[----:B------:R-:W-:Y:S01]  /*04c0*/  SEL R23, R19, R23, !P0 ;  /* 0x0000001713177207 */ /* 0x000fe20004000000 */
[----:B------:R-:W-:Y:S01]  /*04d0*/  VIADD R18, R15, 0xffffffff ;  /* 0xffffffff0f127836 */ /* 0x000fe20000000000 */
[----:B------:R-:W-:Y:S02]  /*04e0*/  LOP3.LUT R25, R12, 0xfffffffc, RZ, 0x3c, !PT ;  /* 0xfffffffc0c197812 */ /* 0x000fe400078e3cff */
[----:B------:R-:W-:Y:S02]  /*04f0*/  SEL R19, R19, R22, !P0 ;  /* 0x0000001613137207 */ /* 0x000fe40004000000 */
[----:B------:R-:W-:Y:S01]  /*0500*/  ISETP.NE.AND P0, PT, R23, R18, PT ;  /* 0x000000121700720c */ /* 0x000fe20003f05270 */
[----:B------:R-:W-:Y:S01]  /*0510*/  IMAD.MOV.U32 R18, RZ, RZ, RZ ;  /* 0x000000ffff127224 */ /* 0x000fe200078e00ff */
[----:B------:R-:W-:Y:S02]  /*0520*/  LOP3.LUT R13, RZ, R13, RZ, 0x33, !PT ;  /* 0x0000000dff0d7212 */ /* 0x000fe400078e33ff */
[----:B------:R-:W-:-:S02]  /*0530*/  IADD3 R12, P2, PT, R6, R25, RZ ;  /* 0x00000019060c7210 */ /* 0x000fc40007f5e0ff */
[----:B------:R-:W-:-:S03]  /*0540*/  ISETP.NE.AND P1, PT, R19, RZ, PT ;  /* 0x000000ff1300720c */ /* 0x000fc60003f25270 */
[----:B------:R-:W-:-:S05]  /*0550*/  IMAD.X R13, R7, 0x1, R13, P2 ;  /* 0x00000001070d7824 */ /* 0x000fca00010e060d */
[----:B------:R-:W2:Y:S04]  /*0560*/  LDG.E R19, desc[UR6][R12.64+0x4] ;  /* 0x000004060c137981 */ /* 0x000ea8000c1e1900 */
[----:B------:R-:W2:Y:S04]  /*0570*/  @P0 LDG.E R18, desc[UR6][R12.64] ;  /* 0x000000060c120981 */ /* 0x000ea8000c1e1900 */
[----:B------:R-:W3:Y:S01]  /*0580*/  @P1 LDG.E R23, desc[UR6][R12.64+0x8] ;  /* 0x000008060c171981 */ /* 0x000ee2000c1e1900 */
[----:B--2---:R-:W-:-:S04]  /*0590*/  IMAD.IADD R18, R19, 0x1, R18 ;  /* 0x0000000113127824 */ /* 0x004fc800078e0212 */
[----:B---3--:R-:W-:-:S07]  /*05a0*/  @P1 IMAD.IADD R18, R18, 0x1, R23 ;  /* 0x0000000112121824 */ /* 0x008fce00078e0217 */
.L_x_3:
[----:B------:R-:W-:Y:S05]  /*05b0*/  BSYNC.RECONVERGENT B1 ;  /* 0x0000000000017941 */ /* 0x000fea0003800200 */
.L_x_2:
[----:B------:R-:W-:Y:S02]  /*05c0*/  IABS R19, R15 ;  /* 0x0000000f00137213 */ /* 0x000fe40000000000 */
[----:B------:R-:W-:Y:S02]  /*05d0*/  IABS R24, R21 ;  /* 0x0000001500187213 */ /* 0x000fe40000000000 */
[----:B------:R-:W0:Y:S01]  /*05e0*/  I2F.RP R22, R19 ;  /* 0x0000001300167306 */ /* 0x000e220000209400 */
[----:B------:R-:W-:Y:S02]  /*05f0*/  IABS R25, R15 ;  /* 0x0000000f00197213 */ /* 0x000fe40000000000 */
[----:B------:R-:W-:-:S05]  /*0600*/  ISETP.GE.AND P2, PT, R21, RZ, PT ;  /* 0x000000ff1500720c */ /* 0x000fca0003f46270 */
[----:B0-----:R-:W0:Y:S02]  /*0610*/  MUFU.RCP R22, R22 ;  /* 0x0000001600167308 */ /* 0x001e240000001000 */
[----:B0-----:R-:W-:-:S06]  /*0620*/  IADD3 R13, PT, PT, R22, 0xffffffe, RZ ;  /* 0x0ffffffe160d7810 */ /* 0x001fcc0007ffe0ff */
[----:B------:R-:W0:Y:S02]  /*0630*/  F2I.FTZ.U32.TRUNC.NTZ R13, R13 ;  /* 0x0000000d000d7305 */ /* 0x000e24000021f000 */
[----:B0-----:R-:W-:-:S04]  /*0640*/  IMAD.MOV R12, RZ, RZ, -R13 ;  /* 0x000000ffff0c7224 */ /* 0x001fc800078e0a0d */
[----:B------:R-:W-:Y:S02]  /*0650*/  IMAD R23, R12, R19, RZ ;  /* 0x000000130c177224 */ /* 0x000fe400078e02ff */
[----:B------:R-:W-:-:S04]  /*0660*/  IMAD.MOV.U32 R12, RZ, RZ, RZ ;  /* 0x000000ffff0c7224 */ /* 0x000fc800078e00ff */
[----:B------:R-:W-:-:S04]  /*0670*/  IMAD.HI.U32 R12, R13, R23, R12 ;  /* 0x000000170d0c7227 */ /* 0x000fc800078e000c */
[----:B------:R-:W-:Y:S02]  /*0680*/  IMAD.MOV.U32 R23, RZ, RZ, R24 ;  /* 0x000000ffff177224 */ /* 0x000fe400078e0018 */
[----:B------:R-:W-:Y:S01]  /*0690*/  IMAD.MOV R13, RZ, RZ, -R25 ;  /* 0x000000ffff0d7224 */ /* 0x000fe200078e0a19 */
[----:B------:R-:W-:Y:S01]  /*06a0*/  IABS R25, R14 ;  /* 0x0000000e00197213 */ /* 0x000fe20000000000 */
[----:B------:R-:W-:-:S04]  /*06b0*/  IMAD.HI.U32 R22, R12, R23, RZ ;  /* 0x000000170c167227 */ /* 0x000fc800078e00ff */
[----:B------:R-:W-:Y:S02]  /*06c0*/  IMAD R22, R22, R13, R23 ;  /* 0x0000000d16167224 */ /* 0x000fe400078e0217 */
[----:B------:R-:W-:-:S03]  /*06d0*/  IMAD.HI.U32 R24, R12, R25, RZ ;  /* 0x000000190c187227 */ /* 0x000fc600078e00ff */
[----:B------:R-:W-:Y:S01]  /*06e0*/  ISETP.GT.U32.AND P0, PT, R19, R22, PT ;  /* 0x000000161300720c */ /* 0x000fe20003f04070 */
[----:B------:R-:W-:-:S05]  /*06f0*/  IMAD R24, R24, R13, R25 ;  /* 0x0000000d18187224 */ /* 0x000fca00078e0219 */
[----:B------:R-:W-:-:S07]  /*0700*/  ISETP.GT.U32.AND P1, PT, R19, R24, PT ;  /* 0x000000181300720c */ /* 0x000fce0003f24070 */
[----:B------:R-:W-:-:S05]  /*0710*/  @!P0 IMAD.IADD R22, R22, 0x1, -R19 ;  /* 0x0000000116168824 */ /* 0x000fca00078e0a13 */
[----:B------:R-:W-:Y:S01]  /*0720*/  ISETP.GT.U32.AND P0, PT, R19, R22, PT ;  /* 0x000000161300720c */ /* 0x000fe20003f04070 */
[----:B------:R-:W-:Y:S01]  /*0730*/  @!P1 IMAD.IADD R24, R24, 0x1, -R19 ;  /* 0x0000000118189824 */ /* 0x000fe200078e0a13 */
[----:B------:R-:W-:-:S04]  /*0740*/  ISETP.NE.AND P1, PT, R15, RZ, PT ;  /* 0x000000ff0f00720c */ /* 0x000fc80003f25270 */
[----:B------:R-:W-:-:S07]  /*0750*/  ISETP.GT.U32.AND P3, PT, R19, R24, PT ;  /* 0x000000181300720c */ /* 0x000fce0003f64070 */
[----:B------:R-:W-:Y:S02]  /*0760*/  @!P0 IADD3 R22, PT, PT, R22, -R19, RZ ;  /* 0x8000001316168210 */ /* 0x000fe40007ffe0ff */
[----:B------:R-:W-:-:S03]  /*0770*/  ISETP.GE.AND P0, PT, R14, RZ, PT ;  /* 0x000000ff0e00720c */ /* 0x000fc60003f06270 */
[----:B------:R-:W-:Y:S01]  /*0780*/  IMAD.MOV.U32 R23, RZ, RZ, R22 ;  /* 0x000000ffff177224 */ /* 0x000fe200078e0016 */
[----:B------:R-:W-:Y:S01]  /*0790*/  LOP3.LUT R22, RZ, R15, RZ, 0x33, !PT ;  /* 0x0000000fff167212 */ /* 0x000fe200078e33ff */
[----:B------:R-:W-:Y:S02]  /*07a0*/  @!P3 IMAD.IADD R24, R24, 0x1, -R19 ;  /* 0x000000011818b824 */ /* 0x000fe400078e0a13 */
[----:B------:R-:W-:Y:S02]  /*07b0*/  @!P2 IMAD.MOV R23, RZ, RZ, -R23 ;  /* 0x000000ffff17a224 */ /* 0x000fe400078e0a17 */
[----:B------:R-:W-:-:S03]  /*07c0*/  IMAD.MOV.U32 R25, RZ, RZ, R24 ;  /* 0x000000ffff197224 */ /* 0x000fc600078e0018 */
[----:B------:R-:W-:Y:S01]  /*07d0*/  SEL R24, R22, R23, !P1 ;  /* 0x0000001716187207 */ /* 0x000fe20004800000 */
[----:B------:R-:W-:Y:S01]  /*07e0*/  VIADD R23, R15, 0xffffffff ;  /* 0xffffffff0f177836 */ /* 0x000fe20000000000 */
[----:B------:R-:W-:-:S04]  /*07f0*/  @!P0 IADD3 R25, PT, PT, -R25, RZ, RZ ;  /* 0x000000ff19198210 */ /* 0x000fc80007ffe1ff */
[----:B------:R-:W-:Y:S02]  /*0800*/  ISETP.NE.AND P2, PT, R24, R23, PT ;  /* 0x000000171800720c */ /* 0x000fe40003f45270 */
[----:B------:R-:W-:-:S04]  /*0810*/  SEL R25, R22, R25, !P1 ;  /* 0x0000001916197207 */ /* 0x000fc80004800000 */
[----:B------:R-:W-:-:S07]  /*0820*/  ISETP.NE.AND P3, PT, R25, RZ, PT ;  /* 0x000000ff1900720c */ /* 0x000fce0003f65270 */
[----:B------:R-:W2:Y:S06]  /*0830*/  @P2 LDG.E R25, desc[UR6][R6.64+-0x4] ;  /* 0xfffffc0606192981 */ /* 0x000eac000c1e1900 */
[----:B------:R-:W3:Y:S01]  /*0840*/  @P3 LDG.E R27, desc[UR6][R6.64+0x4] ;  /* 0x00000406061b3981 */ /* 0x000ee2000c1e1900 */
[----:B------:R-:W-:Y:S01]  /*0850*/  IMAD.IADD R29, R16, 0x1, R15 ;  /* 0x00000001101d7824 */ /* 0x000fe200078e020f */
[----:B------:R-:W-:Y:S01]  /*0860*/  BSSY.RECONVERGENT B1, `(.L_x_4) ;  /* 0x0000025000017945 */ /* 0x000fe20003800200 */
[----:B------:R-:W-:-:S03]  /*0870*/  ISETP.NE.AND P0, PT, R20, 0x1, PT ;  /* 0x000000011400780c */ /* 0x000fc60003f05270 */
[----:B------:R-:W-:Y:S01]  /*0880*/  ISETP.GE.AND P4, PT, R29, R0, PT ;  /* 0x000000001d00720c */ /* 0x000fe20003f86270 */
[----:B--2---:R-:W-:-:S04]  /*0890*/  @P2 IMAD.IADD R18, R18, 0x1, R25 ;  /* 0x0000000112122824 */ /* 0x004fc800078e0219 */
[----:B---3--:R-:W-:-:S08]  /*08a0*/  @P3 IMAD.IADD R18, R18, 0x1, R27 ;  /* 0x0000000112123824 */ /* 0x008fd000078e021b */
[----:B------:R-:W-:Y:S05]  /*08b0*/  @P4 BRA `(.L_x_5) ;  /* 0x00000000007c4947 */ /* 0x000fea0003800000 */
[----:B------:R-:W-:Y:S02]  /*08c0*/  VIADD R0, R29, 0xffffffff ;  /* 0xffffffff1d007836 */ /* 0x000fe40000000000 */
[----:B------:R-:W-:-:S03]  /*08d0*/  IMAD.IADD R24, R14, 0x1, R15 ;  /* 0x000000010e187824 */ /* 0x000fc600078e020f */
[----:B------:R-:W-:Y:S02]  /*08e0*/  IABS R25, R0 ;  /* 0x0000000000197213 */ /* 0x000fe40000000000 */
[----:B------:R-:W-:-:S03]  /*08f0*/  IABS R27, R24 ;  /* 0x00000018001b7213 */ /* 0x000fc60000000000 */
[----:B------:R-:W-:-:S04]  /*0900*/  IMAD.HI.U32 R20, R12, R25, RZ ;  /* 0x000000190c147227 */ /* 0x000fc800078e00ff */
[----:B------:R-:W-:Y:S02]  /*0910*/  IMAD R20, R20, R13, R25 ;  /* 0x0000000d14147224 */ /* 0x000fe400078e0219 */
[----:B------:R-:W-:-:S03]  /*0920*/  IMAD.HI.U32 R12, R12, R27, RZ ;  /* 0x0000001b0c0c7227 */ /* 0x000fc600078e00ff */
[----:B------:R-:W-:Y:S01]  /*0930*/  ISETP.GT.U32.AND P2, PT, R19, R20, PT ;  /* 0x000000141300720c */ /* 0x000fe20003f44070 */
[----:B------:R-:W-:-:S05]  /*0940*/  IMAD R12, R12, R13, R27 ;  /* 0x0000000d0c0c7224 */ /* 0x000fca00078e021b */
[----:B------:R-:W-:-:S07]  /*0950*/  ISETP.GT.U32.AND P3, PT, R19, R12, PT ;  /* 0x0000000c1300720c */ /* 0x000fce0003f64070 */
[----:B------:R-:W-:-:S04]  /*0960*/  @!P2 IADD3 R20, PT, PT, R20, -R19, RZ ;  /* 0x800000131414a210 */ /* 0x000fc80007ffe0ff */
[----:B------:R-:W-:Y:S02]  /*0970*/  ISETP.GT.U32.AND P2, PT, R19, R20, PT ;  /* 0x000000141300720c */ /* 0x000fe40003f44070 */
[----:B------:R-:W-:Y:S01]  /*0980*/  @!P3 IMAD.IADD R12, R12, 0x1, -R19 ;  /* 0x000000010c0cb824 */ /* 0x000fe200078e0a13 */
[----:B------:R-:W-:-:S04]  /*0990*/  ISETP.GE.AND P3, PT, R0, RZ, PT ;  /* 0x000000ff0000720c */ /* 0x000fc80003f66270 */
[----:B------:R-:W-:-:S06]  /*09a0*/  ISETP.GT.U32.AND P4, PT, R19, R12, PT ;  /* 0x0000000c1300720c */ /* 0x000fcc0003f84070 */
[----:B------:R-:W-:Y:S01]  /*09b0*/  @!P2 IMAD.IADD R20, R20, 0x1, -R19 ;  /* 0x000000011414a824 */ /* 0x000fe200078e0a13 */
[----:B------:R-:W-:-:S03]  /*09c0*/  ISETP.GE.AND P2, PT, R24, RZ, PT ;  /* 0x000000ff1800720c */ /* 0x000fc60003f46270 */
[----:B------:R-:W-:-:S03]  /*09d0*/  @!P3 IMAD.MOV R20, RZ, RZ, -R20 ;  /* 0x000000ffff14b224 */ /* 0x000fc600078e0a14 */
[----:B------:R-:W-:Y:S02]  /*09e0*/  @!P4 IMAD.IADD R12, R12, 0x1, -R19 ;  /* 0x000000010c0cc824 */ /* 0x000fe400078e0a13 */
[----:B------:R-:W-:-:S05]  /*09f0*/  SEL R20, R22, R20, !P1 ;  /* 0x0000001416147207 */ /* 0x000fca0004800000 */
[----:B------:R-:W-:Y:S01]  /*0a00*/  @!P2 IMAD.MOV R12, RZ, RZ, -R12 ;  /* 0x000000ffff0ca224 */ /* 0x000fe200078e0a0c */
[----:B------:R-:W-:-:S04]  /*0a10*/  ISETP.NE.AND P2, PT, R20, R23, PT ;  /* 0x000000171400720c */ /* 0x000fc80003f45270 */
[----:B------:R-:W-:Y:S01]  /*0a20*/  SEL R22, R22, R12, !P1 ;  /* 0x0000000c16167207 */ /* 0x000fe20004800000 */
[----:B------:R-:W-:-:S03]  /*0a30*/  IMAD.WIDE R12, R15, 0x4, R8 ;  /* 0x000000040f0c7825 */ /* 0x000fc600078e0208 */
[----:B------:R-:W-:Y:S02]  /*0a40*/  ISETP.NE.AND P1, PT, R22, RZ, PT ;  /* 0x000000ff1600720c */ /* 0x000fe40003f25270 */
[----:B------:R-:W2:Y:S04]  /*0a50*/  LDG.E R19, desc[UR6][R12.64+0x4] ;  /* 0x000004060c137981 */ /* 0x000ea8000c1e1900 */
[----:B------:R-:W3:Y:S07]  /*0a60*/  @P2 LDG.E R15, desc[UR6][R12.64] ;  /* 0x000000060c0f2981 */ /* 0x000eee000c1e1900 */
[----:B------:R-:W4:Y:S01]  /*0a70*/  @P1 LDG.E R23, desc[UR6][R12.64+0x8] ;  /* 0x000008060c171981 */ /* 0x000f22000c1e1900 */
[----:B---3--:R-:W-:-:S05]  /*0a80*/  @P2 IADD3 R18, PT, PT, R18, R15, RZ ;  /* 0x0000000f12122210 */ /* 0x008fca0007ffe0ff */
[----:B--2---:R-:W-:-:S04]  /*0a90*/  IMAD.IADD R18, R19, 0x1, R18 ;  /* 0x0000000113127824 */ /* 0x004fc800078e0212 */
[----:B----4-:R-:W-:-:S07]  /*0aa0*/  @P1 IMAD.IADD R18, R18, 0x1, R23 ;  /* 0x0000000112121824 */ /* 0x010fce00078e0217 */
.L_x_5:
[----:B------:R-:W-:Y:S05]  /*0ab0*/  BSYNC.RECONVERGENT B1 ;  /* 0x0000000000017941 */ /* 0x000fea0003800200 */
.L_x_4:
[----:B------:R-:W-:-:S04]  /*0ac0*/  ISETP.NE.OR P0, PT, R18, 0x2, P0 ;  /* 0x000000021200780c */ /* 0x000fc80000705670 */
[----:B------:R-:W-:-:S13]  /*0ad0*/  ISETP.NE.AND P0, PT, R18, 0x3, P0 ;  /* 0x000000031200780c */ /* 0x000fda0000705270 */
[----:B------:R-:W-:-:S05]  /*0ae0*/  @!P0 IMAD.MOV.U32 R13, RZ, RZ, 0x1 ;  /* 0x00000001ff0d8424 */ /* 0x000fca00078e00ff */
[----:B------:R0:W-:Y:S04]  /*0af0*/  @!P0 STG.E desc[UR6][R10.64], R13 ;  /* 0x0000000d0a008986 */ /* 0x0001e8000c101906 */
[----:B------:R0:W-:Y:S02]  /*0b00*/  @P0 STG.E desc[UR6][R10.64], RZ ;  /* 0x000000ff0a000986 */ /* 0x0001e4000c101906 */
.L_x_1:
[----:B------:R-:W-:Y:S05]  /*0b10*/  BSYNC.RECONVERGENT B0 ;  /* 0x0000000000007941 */ /* 0x000fea0003800200 */
.L_x_0:
[----:B------:R-:W-:Y:S06]  /*0b20*/  BAR.SYNC.DEFER_BLOCKING 0x0 ;  /* 0x0000000000007b1d */ /* 0x000fec0000010000 */
[----:B------:R-:W2:Y:S04]  /*0b30*/  LDG.E R0, desc[UR6][R2.64] ;  /* 0x0000000602007981 */ /* 0x000ea8000c1e1900 */
[----:B0-----:R-:W2:Y:S01]  /*0b40*/  LDG.E R13, desc[UR6][R4.64] ;  /* 0x00000006040d7981 */ /* 0x001ea2000c1e1900 */
[----:B------:R-:W-:Y:S01]  /*0b50*/  ISETP.NE.AND P1, PT, R16, RZ, PT ;  /* 0x000000ff1000720c */ /* 0x000fe20003f25270 */
[----:B--2---:R-:W-:-:S05]  /*0b60*/  IMAD R13, R0, R13, RZ ;  /* 0x0000000d000d7224 */ /* 0x004fca00078e02ff */
[----:B------:R-:W-:-:S13]  /*0b70*/  ISETP.GE.AND P0, PT, R16, R13, PT ;  /* 0x0000000d1000720c */ /* 0x000fda0003f06270 */
[----:B------:R-:W2:Y:S04]  /*0b80*/  @!P0 LDG.E R15, desc[UR6][R10.64] ;  /* 0x000000060a0f8981 */ /* 0x000ea8000c1e1900 */
[----:B------:R-:W3:Y:S01]  /*0b90*/  @!P0 LDG.E R13, desc[UR6][R6.64] ;  /* 0x00000006060d8981 */ /* 0x000ee2000c1e1900 */
[----:B------:R-:W-:Y:S01]  /*0ba0*/  @!P1 MOV R0, 0x400 ;  /* 0x0000040000009802 */ /* 0x000fe20000000f00 */
[----:B------:R-:W0:Y:S03]  /*0bb0*/  @!P1 S2R R19, SR_CgaCtaId ;  /* 0x0000000000139919 */ /* 0x000e260000008800 */
[----:B0-----:R-:W-:Y:S01]  /*0bc0*/  @!P1 LEA R17, R19, R0, 0x18 ;  /* 0x0000000013119211 */ /* 0x001fe200078ec0ff */
[----:B--2---:R-:W-:Y:S04]  /*0bd0*/  @!P0 STG.E desc[UR6][R6.64], R15 ;  /* 0x0000000f06008986 */ /* 0x004fe8000c101906 */
[----:B---3--:R-:W-:Y:S01]  /*0be0*/  @!P0 STG.E desc[UR6][R10.64], R13 ;  /* 0x0000000d0a008986 */ /* 0x008fe2000c101906 */
[----:B------:R-:W-:Y:S06]  /*0bf0*/  BAR.SYNC.DEFER_BLOCKING 0x0 ;  /* 0x0000000000007b1d */ /* 0x000fec0000010000 */
[----:B------:R-:W0:Y:S02]  /*0c00*/  @!P1 LDS R0, [R17] ;  /* 0x0000000011009984 */ /* 0x000e240000000800 */
[----:B0-----:R-:W-:-:S05]  /*0c10*/  @!P1 VIADD R0, R0, 0xffffffff ;  /* 0xffffffff00009836 */ /* 0x001fca0000000000 */
[----:B------:R-:W-:Y:S01]  /*0c20*/  @!P1 STS [R17], R0 ;  /* 0x0000000011009388 */ /* 0x000fe20000000800 */
[----:B------:R-:W-:Y:S06]  /*0c30*/  BAR.SYNC.DEFER_BLOCKING 0x0 ;  /* 0x0000000000007b1d */ /* 0x000fec0000010000 */
[----:B------:R-:W0:Y:S02]  /*0c40*/  LDS R12, [R17] ;  /* 0x00000000110c7984 */ /* 0x000e240000000800 */
[----:B0-----:R-:W-:-:S13]  /*0c50*/  ISETP.GT.AND P0, PT, R12, RZ, PT ;  /* 0x000000ff0c00720c */ /* 0x001fda0003f04270 */
[----:B------:R-:W-:Y:S05]  /*0c60*/  @P0 BRA `(.L_x_6) ;  /* 0xfffffff400540947 */ /* 0x000fea000383ffff */
[----:B------:R-:W-:Y:S05]  /*0c70*/  EXIT ;  /* 0x000000000000794d */ /* 0x000fea0003800000 */
.L_x_7:
[----:B------:R-:W-:-:S00]  /*0c80*/  BRA `(.L_x_7) ;  /* 0xfffffffc00fc7947 */ /* 0x000fc0000383ffff */
[----:B------:R-:W-:-:S00]  /*0c90*/  NOP ;  /* 0x0000000000007918 */ /* 0x000fc00000000000 */
        /* <DEDUP_REMOVED lines=14> */
.L_x_9:


//--------------------- .text._Z20dev_generateTestfilePi --------------------------
	.section	.text._Z20dev_generateTestfilePi,"ax",@progbits
	.align	128
        .global         _Z20dev_generateTestfilePi
        .type           _Z20dev_generateTestfilePi,@function
        .size           _Z20dev_generateTestfilePi,(.L_x_10 - _Z20dev_generateTestfilePi)
        .other          _Z20dev_generateTestfilePi,@"STO_CUDA_ENTRY STV_DEFAULT"
_Z20dev_generateTestfilePi:
.text._Z20dev_generateTestfilePi:
[----:B------:R-:W-:Y:S01]  /*0000*/  LDC R1, c[0x0][0x37c] ;  /* 0x0000df00ff017b82 */ /* 0x000fe20000000800 */
[----:B------:R-:W0:Y:S01]  /*0010*/  S2R R5, SR_TID.X ;  /* 0x0000000000057919 */ /* 0x000e220000002100 */
[----:B------:R-:W1:Y:S06]  /*0020*/  LDCU UR7, c[0x0][0x364] ;  /* 0x00006c80ff0777ac */ /* 0x000e6c0008000800 */
[----:B------:R-:W0:Y:S01]  /*0030*/  S2UR UR6, SR_CTAID.X ;  /* 0x00000000000679c3 */ /* 0x000e220000002500 */
[----:B------:R-:W1:Y:S01]  /*0040*/  S2R R7, SR_TID.Y ;  /* 0x0000000000077919 */ /* 0x000e620000002200 */
[----:B------:R-:W2:Y:S06]  /*0050*/  LDCU.64 UR4, c[0x0][0x358] ;  /* 0x00006b00ff0477ac */ /* 0x000eac0008000a00 */
[----:B------:R-:W0:Y:S08]  /*0060*/  LDC R0, c[0x0][0x360] ;  /* 0x0000d800ff007b82 */ /* 0x000e300000000800 */
[----:B------:R-:W3:Y:S01]  /*0070*/  LDC.64 R2, c[0x0][0x380] ;  /* 0x0000e000ff027b82 */ /* 0x000ee20000000a00 */
[----:B0-----:R-:W-:-:S04]  /*0080*/  IMAD R0, R0, UR6, R5 ;  /* 0x0000000600007c24 */ /* 0x001fc8000f8e0205 */
[----:B-1----:R-:W-:-:S04]  /*0090*/  IMAD R5, R0, UR7, R7 ;  /* 0x0000000700057c24 */ /* 0x002fc8000f8e0207 */
[----:B---3--:R-:W-:-:S05]  /*00a0*/  IMAD.WIDE R2, R5, 0x4, R2 ;  /* 0x0000000405027825 */ /* 0x008fca00078e0202 */
[----:B--2---:R-:W-:Y:S01]  /*00b0*/  STG.E desc[UR4][R2.64], R5 ;  /* 0x0000000502007986 */ /* 0x004fe2000c101904 */
[----:B------:R-:W-:Y:S05]  /*00c0*/  EXIT ;  /* 0x000000000000794d */ /* 0x000fea0003800000 */
.L_x_8:
        /* <DEDUP_REMOVED lines=11> */
.L_x_10:


//--------------------- .nv.shared._Z14dev_setOneCellPiS_ --------------------------
	.section	.nv.shared._Z14dev_setOneCellPiS_,"aw",@nobits
	.sectionflags	@""
	.align	4
.nv.shared._Z14dev_setOneCellPiS_:
	.zero		1028


//--------------------- .nv.shared.reserved.0     --------------------------
	.section	.nv.shared.reserved.0,"aw",@nobits
	.weak		__nv_reservedSMEM_offset_0_alias
	.size		__nv_reservedSMEM_offset_0_alias, 0, 64
	.other		__nv_reservedSMEM_offset_0_alias,@"STO_CUDA_RESERVED_SHARED STV_DEFAULT"
__nv_reservedSMEM_offset_0_alias:
	.zero		0
	.zero		64


//--------------------- .nv.global                --------------------------
	.section	.nv.global,"aw",@nobits
	.align	4
.nv.global:
	.type		dev_nrGeneration,@object
	.size		dev_nrGeneration,(dev_n - dev_nrGeneration)
dev_nrGeneration:
	.zero		4
	.type		dev_n,@object
	.size		dev_n,(dev_m - dev_n)
dev_n:
	.zero		4
	.type		dev_m,@object
	.size		dev_m,(.L_1 - dev_m)
dev_m:
	.zero		4
.L_1:


//--------------------- .nv.constant0._Z14dev_setOneCellPiS_ --------------------------
	.section	.nv.constant0._Z14dev_setOneCellPiS_,"a",@progbits
	.sectionflags	@""
	.align	4
.nv.constant0._Z14dev_setOneCellPiS_:
	.zero		912


//--------------------- .nv.constant0._Z20dev_generateTestfilePi --------------------------
	.section	.nv.constant0._Z20dev_generateTestfilePi,"a",@progbits
	.sectionflags	@""
	.align	4
.nv.constant0._Z20dev_generateTestfilePi:
	.zero		904


//--------------------- SYMBOLS --------------------------

	.type		.nv.reservedSmem.offset0,@object
	.size		.nv.reservedSmem.offset0,0x4
	.type		.nv.reservedSmem.cap,@object
	.size		.nv.reservedSmem.cap,0x4
